	.headerflags	@"EF_CUDA_TEXMODE_UNIFIED EF_CUDA_64BIT_ADDRESS EF_CUDA_ACCELERATORS EF_CUDA_SM90 EF_CUDA_VIRTUAL_SM(EF_CUDA_SM90)"
	.elftype	@"ET_EXEC"


//--------------------- .nv.info                  --------------------------
	.section	.nv.info,"",@"SHT_CUDA_INFO"
	.align	4


	//----- nvinfo : EIATTR_REGCOUNT
	.align		4
        /*0000*/ 	.byte	0x04, 0x2f
        /*0002*/ 	.short	(.L_1 - .L_0)
	.align		4
.L_0:
        /*0004*/ 	.word	index@(triton_poi_fused_convolution_29)
        /*0008*/ 	.word	0x0000000c


	//----- nvinfo : EIATTR_MIN_STACK_SIZE
	.align		4
.L_1:
        /*000c*/ 	.byte	0x04, 0x12
        /*000e*/ 	.short	(.L_3 - .L_2)
	.align		4
.L_2:
        /*0010*/ 	.word	index@(triton_poi_fused_convolution_29)
        /*0014*/ 	.word	0x00000000


	//----- nvinfo : EIATTR_FRAME_SIZE
	.align		4
.L_3:
        /*0018*/ 	.byte	0x04, 0x11
        /*001a*/ 	.short	(.L_5 - .L_4)
	.align		4
.L_4:
        /*001c*/ 	.word	index@(triton_poi_fused_convolution_29)
        /*0020*/ 	.word	0x00000000


	//----- nvinfo : EIATTR_MIN_STACK_SIZE
	.align		4
.L_5:
        /*0024*/ 	.byte	0x04, 0x12
        /*0026*/ 	.short	(.L_7 - .L_6)
	.align		4
.L_6:
        /*0028*/ 	.word	index@(triton_poi_fused_convolution_29)
        /*002c*/ 	.word	0x00000000
.L_7:


//--------------------- .nv.info.triton_poi_fused_convolution_29 --------------------------
	.section	.nv.info.triton_poi_fused_convolution_29,"",@"SHT_CUDA_INFO"
	.sectionflags	@""
	.align	4


	//----- nvinfo : EIATTR_CUDA_API_VERSION
	.align		4
        /*0000*/ 	.byte	0x04, 0x37
        /*0002*/ 	.short	(.L_9 - .L_8)
.L_8:
        /*0004*/ 	.word	0x0000007c


	//----- nvinfo : EIATTR_KPARAM_INFO
	.align		4
.L_9:
        /*0008*/ 	.byte	0x04, 0x17
        /*000a*/ 	.short	(.L_11 - .L_10)
.L_10:
        /*000c*/ 	.word	0x00000000
        /*0010*/ 	.short	0x0002
        /*0012*/ 	.short	0x0010
        /*0014*/ 	.byte	0x00, 0xf0, 0x11, 0x00


	//----- nvinfo : EIATTR_KPARAM_INFO
	.align		4
.L_11:
        /*0018*/ 	.byte	0x04, 0x17
        /*001a*/ 	.short	(.L_13 - .L_12)
.L_12:
        /*001c*/ 	.word	0x00000000
        /*0020*/ 	.short	0x0001
        /*0022*/ 	.short	0x0008
        /*0024*/ 	.byte	0x00, 0xf4, 0x21, 0x00


	//----- nvinfo : EIATTR_KPARAM_INFO
	.align		4
.L_13:
        /*0028*/ 	.byte	0x04, 0x17
        /*002a*/ 	.short	(.L_15 - .L_14)
.L_14:
        /*002c*/ 	.word	0x00000000
        /*0030*/ 	.short	0x0000
        /*0032*/ 	.short	0x0000
        /*0034*/ 	.byte	0x00, 0xf4, 0x21, 0x00


	//----- nvinfo : EIATTR_SPARSE_MMA_MASK
	.align		4
.L_15:
        /*0038*/ 	.byte	0x03, 0x50
        /*003a*/ 	.short	0x0000


	//----- nvinfo : EIATTR_MAXREG_COUNT
	.align		4
        /*003c*/ 	.byte	0x03, 0x1b
        /*003e*/ 	.short	0x00ff


	//----- nvinfo : EIATTR_EXIT_INSTR_OFFSETS
	.align		4
        /*0040*/ 	.byte	0x04, 0x1c
        /*0042*/ 	.short	(.L_17 - .L_16)


	//   ....[0]....
.L_16:
        /*0044*/ 	.word	0x00000160


	//   ....[1]....
        /*0048*/ 	.word	0x00000180


	//----- nvinfo : EIATTR_REQNTID
	.align		4
.L_17:
        /*004c*/ 	.byte	0x04, 0x10
        /*004e*/ 	.short	(.L_19 - .L_18)
.L_18:
        /*0050*/ 	.word	0x00000080
        /*0054*/ 	.word	0x00000001
        /*0058*/ 	.word	0x00000001


	//----- nvinfo : EIATTR_CBANK_PARAM_SIZE
	.align		4
.L_19:
        /*005c*/ 	.byte	0x03, 0x19
        /*005e*/ 	.short	0x0014


	//----- nvinfo : EIATTR_PARAM_CBANK
	.align		4
        /*0060*/ 	.byte	0x04, 0x0a
        /*0062*/ 	.short	(.L_21 - .L_20)
	.align		4
.L_20:
        /*0064*/ 	.word	index@(.nv.constant0.triton_poi_fused_convolution_29)
        /*0068*/ 	.short	0x0210
        /*006a*/ 	.short	0x0014


	//----- nvinfo : EIATTR_SW_WAR
	.align		4
.L_21:
        /*006c*/ 	.byte	0x04, 0x36
        /*006e*/ 	.short	(.L_23 - .L_22)
.L_22:
        /*0070*/ 	.word	0x00000008
.L_23:


//--------------------- .nv.callgraph             --------------------------
	.section	.nv.callgraph,"",@"SHT_CUDA_CALLGRAPH"
	.align	4
	.sectionentsize	8
	.align		4
        /*0000*/ 	.word	0x00000000
	.align		4
        /*0004*/ 	.word	0xffffffff
	.align		4
        /*0008*/ 	.word	0x00000000
	.align		4
        /*000c*/ 	.word	0xfffffffe
	.align		4
        /*0010*/ 	.word	0x00000000
	.align		4
        /*0014*/ 	.word	0xfffffffd
	.align		4
        /*0018*/ 	.word	0x00000000
	.align		4
        /*001c*/ 	.word	0xfffffffc


//--------------------- .text.triton_poi_fused_convolution_29 --------------------------
	.section	.text.triton_poi_fused_convolution_29,"ax",@progbits
	.align	128
        .global         triton_poi_fused_convolution_29
        .type           triton_poi_fused_convolution_29,@function
        .size           triton_poi_fused_convolution_29,(.L_x_1 - triton_poi_fused_convolution_29)
        .other          triton_poi_fused_convolution_29,@"STO_CUDA_ENTRY STV_DEFAULT"
triton_poi_fused_convolution_29:
.text.triton_poi_fused_convolution_29:
[----:B------:R-:W0:Y:S02]  /*0000*/  LDC R1, c[0x0][0x28] ;  /* 0x00000a00ff017b82 */ /* 0x000e240000000800 */
[----:B------:R-:W1:Y:S01]  /*0010*/  S2R R0, SR_TID.X ;  /* 0x0000000000007919 */ /* 0x000e620000002100 */
[----:B------:R-:W2:Y:S01]  /*0020*/  LDC.64 R2, c[0x0][0x210] ;  /* 0x00008400ff027b82 */ /* 0x000ea20000000a00 */
[----:B------:R-:W-:Y:S01]  /*0030*/  ULDC.64 UR4, c[0x0][0x208] ;  /* 0x0000820000047ab9 */ /* 0x000fe20000000a00 */
[----:B------:R-:W3:Y:S06]  /*0040*/  S2R R7, SR_CTAID.X ;  /* 0x0000000000077919 */ /* 0x000eec0000002500 */
[----:B------:R-:W4:Y:S01]  /*0050*/  LDC.64 R4, c[0x0][0x218] ;  /* 0x00008600ff047b82 */ /* 0x000f220000000a00 */
[----:B-1----:R-:W-:-:S04]  /*0060*/  SHF.L.U32 R0, R0, 0x1, RZ ;  /* 0x0000000100007819 */ /* 0x002fc800000006ff */
[----:B------:R-:W-:-:S04]  /*0070*/  LOP3.LUT R0, R0, 0xfe, RZ, 0xc0, !PT ;  /* 0x000000fe00007812 */ /* 0x000fc800078ec0ff */
[----:B---3--:R-:W-:-:S04]  /*0080*/  LEA R7, R7, R0, 0x8 ;  /* 0x0000000007077211 */ /* 0x008fc800078e40ff */
[C---:B------:R-:W-:Y:S01]  /*0090*/  ISETP.GE.AND P0, PT, R7.reuse, 0x1800, PT ;  /* 0x000018000700780c */ /* 0x040fe20003f06270 */
[----:B------:R-:W-:-:S04]  /*00a0*/  IMAD.HI R0, R7, 0x2aaaaaab, RZ ;  /* 0x2aaaaaab07007827 */ /* 0x000fc800078e02ff */
[----:B--2---:R-:W-:Y:S01]  /*00b0*/  IMAD.WIDE R2, R7, 0x4, R2 ;  /* 0x0000000407027825 */ /* 0x004fe200078e0202 */
[----:B------:R-:W-:-:S04]  /*00c0*/  SHF.R.U32.HI R9, RZ, 0x1f, R0 ;  /* 0x0000001fff097819 */ /* 0x000fc80000011600 */
[----:B------:R-:W-:-:S05]  /*00d0*/  LEA.HI R0, R0, R9, RZ, 0x1c ;  /* 0x0000000900007211 */ /* 0x000fca00078fe0ff */
[----:B------:R-:W-:Y:S01]  /*00e0*/  IMAD R9, R0, -0x60, R7 ;  /* 0xffffffa000097824 */ /* 0x000fe200078e0207 */
[----:B------:R-:W-:-:S03]  /*00f0*/  CS2R R6, SRZ ;  /* 0x0000000000067805 */ /* 0x000fc6000001ff00 */
[----:B----4-:R-:W-:Y:S01]  /*0100*/  IMAD.WIDE R4, R9, 0x4, R4 ;  /* 0x0000000409047825 */ /* 0x010fe200078e0204 */
[----:B------:R-:W-:Y:S02]  /*0110*/  CS2R R8, SRZ ;  /* 0x0000000000087805 */ /* 0x000fe4000001ff00 */
[----:B------:R-:W2:Y:S04]  /*0120*/  @!P0 LDG.E.64 R6, desc[UR4][R2.64] ;  /* 0x0000000402068981 */ /* 0x000ea8000c1e1b00 */
[----:B------:R-:W2:Y:S02]  /*0130*/  @!P0 LDG.E.EL.64 R8, desc[UR4][R4.64] ;  /* 0x0000000404088981 */ /* 0x000ea4000c2e1b00 */
[----:B--2---:R-:W-:Y:S01]  /*0140*/  FADD R6, R8, R6 ;  /* 0x0000000608067221 */ /* 0x004fe20000000000 */
[----:B------:R-:W-:Y:S01]  /*0150*/  FADD R7, R9, R7 ;  /* 0x0000000709077221 */ /* 0x000fe20000000000 */
[----:B------:R-:W-:Y:S06]  /*0160*/  @P0 EXIT ;  /* 0x000000000000094d */ /* 0x000fec0003800000 */
[----:B------:R-:W-:Y:S01]  /*0170*/  STG.E.64 desc[UR4][R2.64], R6 ;  /* 0x0000000602007986 */ /* 0x000fe2000c101b04 */
[----:B------:R-:W-:Y:S05]  /*0180*/  EXIT ;  /* 0x000000000000794d */ /* 0x000fea0003800000 */
.L_x_0:
[----:B------:R-:W-:-:S00]  /*0190*/  BRA `(.L_x_0) ;  /* 0xfffffffc00fc7947 */ /* 0x000fc0000383ffff */
[----:B------:R-:W-:-:S00]  /*01a0*/  NOP ;  /* 0x0000000000007918 */ /* 0x000fc00000000000 */
        /* <DEDUP_REMOVED lines=13> */
.L_x_1:


//--------------------- .nv.constant0.triton_poi_fused_convolution_29 --------------------------
	.section	.nv.constant0.triton_poi_fused_convolution_29,"a",@progbits
	.sectionflags	@""
	.align	4
.nv.constant0.triton_poi_fused_convolution_29:
	.zero		548
